//
// Generated by NVIDIA NVVM Compiler
//
// Compiler Build ID: CL-36424714
// Cuda compilation tools, release 13.0, V13.0.88
// Based on NVVM 20.0.0
//

.version 9.0
.target sm_100
.address_size 64

	// .globl	_Z14print_from_gpuv
.extern .func  (.param .b32 func_retval0) vprintf
(
	.param .b64 vprintf_param_0,
	.param .b64 vprintf_param_1
)
;
.global .align 1 .b8 $str[142] = {72, 101, 108, 108, 111, 32, 87, 111, 114, 108, 100, 32, 102, 114, 111, 109, 32, 100, 101, 118, 105, 99, 101, 33, 10, 32, 32, 32, 32, 116, 104, 114, 101, 97, 100, 73, 100, 120, 46, 120, 58, 32, 37, 100, 10, 32, 32, 32, 32, 116, 104, 114, 101, 97, 100, 73, 100, 120, 46, 121, 58, 32, 37, 100, 10, 32, 32, 32, 32, 98, 108, 111, 99, 107, 73, 100, 120, 46, 120, 58, 32, 37, 100, 10, 32, 32, 32, 32, 98, 108, 111, 99, 107, 73, 100, 120, 46, 121, 58, 32, 37, 100, 10, 32, 32, 32, 32, 98, 108, 111, 99, 107, 68, 105, 109, 46, 120, 58, 32, 37, 100, 10, 32, 32, 32, 32, 98, 108, 111, 99, 107, 68, 105, 109, 46, 121, 58, 32, 37, 100, 10};

.visible .entry _Z14print_from_gpuv()
{
	.local .align 8 .b8 	__local_depot0[24];
	.reg .b64 	%SP;
	.reg .b64 	%SPL;
	.reg .b32 	%r<9>;
	.reg .b64 	%rd<5>;

	mov.u64 	%SPL, __local_depot0;
	cvta.local.u64 	%SP, %SPL;
	add.u64 	%rd1, %SP, 0;
	add.u64 	%rd2, %SPL, 0;
	mov.u32 	%r1, %tid.x;
	mov.u32 	%r2, %tid.y;
	mov.u32 	%r3, %ctaid.x;
	mov.u32 	%r4, %ctaid.y;
	mov.u32 	%r5, %ntid.x;
	mov.u32 	%r6, %ntid.y;
	st.local.v2.u32 	[%rd2], {%r1, %r2};
	st.local.v2.u32 	[%rd2+8], {%r3, %r4};
	st.local.v2.u32 	[%rd2+16], {%r5, %r6};
	mov.u64 	%rd3, $str;
	cvta.global.u64 	%rd4, %rd3;
	{ // callseq 0, 0
	.param .b64 param0;
	st.param.b64 	[param0], %rd4;
	.param .b64 param1;
	st.param.b64 	[param1], %rd1;
	.param .b32 retval0;
	call.uni (retval0), 
	vprintf, 
	(
	param0, 
	param1
	);
	ld.param.b32 	%r7, [retval0];
	} // callseq 0
	ret;

}


// ===== COMPILED SASS (sm_100) =====

	.target	sm_100

	.elftype	@"ET_EXEC"


//--------------------- .note.nv.tkinfo           --------------------------
	.section	.note.nv.tkinfo,"",@"SHT_NOTE"
	.sectionflags	@"SHF_NOTE_NV_TKINFO"
	.tkinfo
        /*0018*/ 	.word	0x00000002
        /*0030*/ 	.string	""
        /*0030*/ 	.string	"ptxas"
        /*0030*/ 	.string	"Cuda compilation tools, release 13.0, V13.0.88"
        /*0030*/ 	.string	"Build cuda_13.0.r13.0/compiler.36424714_0"
        /*0030*/ 	.string	"-arch sm_100 -m 64 "



//--------------------- .note.nv.cuinfo           --------------------------
	.section	.note.nv.cuinfo,"",@"SHT_NOTE"
	.sectionflags	@"SHF_NOTE_NV_CUINFO"
        /*0018*/ 	.short	0x0002
        /*001a*/ 	.short	0x0064
        /*001c*/ 	.short	0x0082
	.zero		2


//--------------------- .nv.info                  --------------------------
	.section	.nv.info,"",@"SHT_CUDA_INFO"
	.align	4


	//----- nvinfo : EIATTR_REGCOUNT
	.align		4
        /*0000*/ 	.byte	0x04, 0x2f
        /*0002*/ 	.short	(.L_2 - .L_1)
	.align		4
.L_1:
        /*0004*/ 	.word	index@(_Z14print_from_gpuv)
        /*0008*/ 	.word	0x00000018


	//----- nvinfo : EIATTR_FRAME_SIZE
	.align		4
.L_2:
        /*000c*/ 	.byte	0x04, 0x11
        /*000e*/ 	.short	(.L_4 - .L_3)
	.align		4
.L_3:
        /*0010*/ 	.word	index@(_Z14print_from_gpuv)
        /*0014*/ 	.word	0x00000018


	//----- nvinfo : EIATTR_MIN_STACK_SIZE
	.align		4
.L_4:
        /*0018*/ 	.byte	0x04, 0x12
        /*001a*/ 	.short	(.L_6 - .L_5)
	.align		4
.L_5:
        /*001c*/ 	.word	index@(_Z14print_from_gpuv)
        /*0020*/ 	.word	0x00000018
.L_6:


//--------------------- .nv.compat                --------------------------
	.section	.nv.compat,"",@"SHT_CUDA_COMPAT_INFO"
	.align	4
        /*0000*/ 	.byte	0x02, 0x09, 0x00, 0x00, 0x02, 0x02, 0x01, 0x00, 0x02, 0x05, 0x05, 0x00, 0x03, 0x07, 0x01, 0x01
        /*0010*/ 	.byte	0x02, 0x03, 0x00, 0x00, 0x02, 0x06, 0x01, 0x00, 0x04, 0x0b, 0x08, 0x00, 0x09, 0x00, 0x00, 0x00
        /*0020*/ 	.byte	0x00, 0x00, 0x00, 0x00


//--------------------- .nv.info._Z14print_from_gpuv --------------------------
	.section	.nv.info._Z14print_from_gpuv,"",@"SHT_CUDA_INFO"
	.sectionflags	@""
	.align	4


	//----- nvinfo : EIATTR_CUDA_API_VERSION
	.align		4
        /*0000*/ 	.byte	0x04, 0x37
        /*0002*/ 	.short	(.L_8 - .L_7)
.L_7:
        /*0004*/ 	.word	0x00000082


	//----- nvinfo : EIATTR_SPARSE_MMA_MASK
	.align		4
.L_8:
        /*0008*/ 	.byte	0x03, 0x50
        /*000a*/ 	.short	0x0000


	//----- nvinfo : EIATTR_MAXREG_COUNT
	.align		4
        /*000c*/ 	.byte	0x03, 0x1b
        /*000e*/ 	.short	0x00ff


	//----- nvinfo : EIATTR_EXTERNS
	.align		4
        /*0010*/ 	.byte	0x04, 0x0f
        /*0012*/ 	.short	(.L_10 - .L_9)


	//   ....[0]....
	.align		4
.L_9:
        /*0014*/ 	.word	index@(vprintf)


	//----- nvinfo : EIATTR_MERCURY_ISA_VERSION
	.align		4
.L_10:
        /*0018*/ 	.byte	0x03, 0x5f
        /*001a*/ 	.short	0x0101


	//----- nvinfo : EIATTR_VRC_CTA_INIT_COUNT
	.align		4
        /*001c*/ 	.byte	0x02, 0x4a
	.zero		1
	.zero		1


	//----- nvinfo : EIATTR_SYSCALL_OFFSETS
	.align		4
        /*0020*/ 	.byte	0x04, 0x46
        /*0022*/ 	.short	(.L_12 - .L_11)


	//   ....[0]....
.L_11:
        /*0024*/ 	.word	0x00000150


	//----- nvinfo : EIATTR_EXIT_INSTR_OFFSETS
	.align		4
.L_12:
        /*0028*/ 	.byte	0x04, 0x1c
        /*002a*/ 	.short	(.L_14 - .L_13)


	//   ....[0]....
.L_13:
        /*002c*/ 	.word	0x00000160


	//----- nvinfo : EIATTR_SW_WAR
	.align		4
.L_14:
        /*0030*/ 	.byte	0x04, 0x36
        /*0032*/ 	.short	(.L_16 - .L_15)
.L_15:
        /*0034*/ 	.word	0x00000008
.L_16:


//--------------------- .nv.callgraph             --------------------------
	.section	.nv.callgraph,"",@"SHT_CUDA_CALLGRAPH"
	.align	4
	.sectionentsize	8
	.align		4
        /*0000*/ 	.word	0x00000000
	.align		4
        /*0004*/ 	.word	0xffffffff
	.align		4
        /*0008*/ 	.word	index@(_Z14print_from_gpuv)
	.align		4
        /*000c*/ 	.word	index@(vprintf)
	.align		4
        /*0010*/ 	.word	0x00000000
	.align		4
        /*0014*/ 	.word	0xfffffffe
	.align		4
        /*0018*/ 	.word	0x00000000
	.align		4
        /*001c*/ 	.word	0xfffffffd
	.align		4
        /*0020*/ 	.word	0x00000000
	.align		4
        /*0024*/ 	.word	0xfffffffc


//--------------------- .nv.constant4             --------------------------
	.section	.nv.constant4,"a",@progbits
	.align	8
	.align		8
.nv.constant4:
        /*0000*/ 	.dword	vprintf
	.align		8
        /*0008*/ 	.dword	$str


//--------------------- .text._Z14print_from_gpuv --------------------------
	.section	.text._Z14print_from_gpuv,"ax",@progbits
	.align	128
        .global         _Z14print_from_gpuv
        .type           _Z14print_from_gpuv,@function
        .size           _Z14print_from_gpuv,(.L_x_2 - _Z14print_from_gpuv)
        .other          _Z14print_from_gpuv,@"STO_CUDA_ENTRY STV_DEFAULT"
_Z14print_from_gpuv:
.text._Z14print_from_gpuv:
[----:B------:R-:W0:Y:S01]  /*0000*/  LDC R1, c[0x0][0x37c] ;  /* 0x0000df00ff017b82 */ /* 0x000e220000000800 */
[----:B------:R-:W1:Y:S01]  /*0010*/  S2R R8, SR_TID.X ;  /* 0x0000000000087919 */ /* 0x000e620000002100 */
[----:B------:R-:W2:Y:S06]  /*0020*/  LDCU UR5, c[0x0][0x2fc] ;  /* 0x00005f80ff0577ac */ /* 0x000eac0008000800 */
[----:B------:R-:W3:Y:S01]  /*0030*/  LDC R12, c[0x0][0x360] ;  /* 0x0000d800ff0c7b82 */ /* 0x000ee20000000800 */
[----:B0-----:R-:W-:Y:S01]  /*0040*/  VIADD R1, R1, 0xffffffe8 ;  /* 0xffffffe801017836 */ /* 0x001fe20000000000 */
[----:B------:R-:W1:Y:S01]  /*0050*/  S2R R9, SR_TID.Y ;  /* 0x0000000000097919 */ /* 0x000e620000002200 */
[----:B------:R-:W-:Y:S01]  /*0060*/  MOV R0, 0x0 ;  /* 0x0000000000007802 */ /* 0x000fe20000000f00 */
[----:B------:R-:W0:Y:S01]  /*0070*/  LDCU UR4, c[0x0][0x2f8] ;  /* 0x00005f00ff0477ac */ /* 0x000e220008000800 */
[----:B------:R-:W4:Y:S03]  /*0080*/  S2R R10, SR_CTAID.X ;  /* 0x00000000000a7919 */ /* 0x000f260000002500 */
[----:B------:R-:W3:Y:S01]  /*0090*/  LDC R13, c[0x0][0x364] ;  /* 0x0000d900ff0d7b82 */ /* 0x000ee20000000800 */
[----:B------:R-:W5:Y:S01]  /*00a0*/  LDCU.64 UR6, c[0x4][0x8] ;  /* 0x01000100ff0677ac */ /* 0x000f620008000a00 */
[----:B------:R-:W4:Y:S06]  /*00b0*/  S2R R11, SR_CTAID.Y ;  /* 0x00000000000b7919 */ /* 0x000f2c0000002600 */
[----:B------:R1:W4:Y:S01]  /*00c0*/  LDC.64 R2, c[0x4][R0] ;  /* 0x0100000000027b82 */ /* 0x0003220000000a00 */
[----:B0-----:R-:W-:Y:S01]  /*00d0*/  IADD3 R6, P0, PT, R1, UR4, RZ ;  /* 0x0000000401067c10 */ /* 0x001fe2000ff1e0ff */
[----:B-----5:R-:W-:Y:S01]  /*00e0*/  IMAD.U32 R4, RZ, RZ, UR6 ;  /* 0x00000006ff047e24 */ /* 0x020fe2000f8e00ff */
[----:B------:R-:W-:-:S03]  /*00f0*/  MOV R5, UR7 ;  /* 0x0000000700057c02 */ /* 0x000fc60008000f00 */
[----:B--2---:R-:W-:Y:S01]  /*0100*/  IMAD.X R7, RZ, RZ, UR5, P0 ;  /* 0x00000005ff077e24 */ /* 0x004fe200080e06ff */
[----:B---3--:R0:W-:Y:S04]  /*0110*/  STL.64 [R1+0x10], R12 ;  /* 0x0000100c01007387 */ /* 0x0081e80000100a00 */
[----:B-1----:R0:W-:Y:S04]  /*0120*/  STL.64 [R1], R8 ;  /* 0x0000000801007387 */ /* 0x0021e80000100a00 */
[----:B----4-:R0:W-:Y:S02]  /*0130*/  STL.64 [R1+0x8], R10 ;  /* 0x0000080a01007387 */ /* 0x0101e40000100a00 */
[----:B------:R-:W-:-:S07]  /*0140*/  LEPC R20, `(.L_x_0) ;  /* 0x000000001014794e */ /* 0x000fce0000000000 */
[----:B0-----:R-:W-:Y:S05]  /*0150*/  CALL.ABS.NOINC R2 ;  /* 0x0000000002007343 */ /* 0x001fea0003c00000 */
.L_x_0:
[----:B------:R-:W-:Y:S05]  /*0160*/  EXIT ;  /* 0x000000000000794d */ /* 0x000fea0003800000 */
.L_x_1:
[----:B------:R-:W-:-:S00]  /*0170*/  BRA `(.L_x_1) ;  /* 0xfffffffc00fc7947 */ /* 0x000fc0000383ffff */
[----:B------:R-:W-:-:S00]  /*0180*/  NOP ;  /* 0x0000000000007918 */ /* 0x000fc00000000000 */
[----:B------:R-:W-:-:S00]  /*0190*/  NOP ;  /* 0x0000000000007918 */ /* 0x000fc00000000000 */
[----:B------:R-:W-:-:S00]  /*01a0*/  NOP ;  /* 0x0000000000007918 */ /* 0x000fc00000000000 */
[----:B------:R-:W-:-:S00]  /*01b0*/  NOP ;  /* 0x0000000000007918 */ /* 0x000fc00000000000 */
[----:B------:R-:W-:-:S00]  /*01c0*/  NOP ;  /* 0x0000000000007918 */ /* 0x000fc00000000000 */
[----:B------:R-:W-:-:S00]  /*01d0*/  NOP ;  /* 0x0000000000007918 */ /* 0x000fc00000000000 */
[----:B------:R-:W-:-:S00]  /*01e0*/  NOP ;  /* 0x0000000000007918 */ /* 0x000fc00000000000 */
[----:B------:R-:W-:-:S00]  /*01f0*/  NOP ;  /* 0x0000000000007918 */ /* 0x000fc00000000000 */
.L_x_2:


//--------------------- .nv.global.init           --------------------------
	.section	.nv.global.init,"aw",@progbits
.nv.global.init:
	.type		$str,@object
	.size		$str,(.L_0 - $str)
$str:
        /*0000*/ 	.byte	0x48, 0x65, 0x6c, 0x6c, 0x6f, 0x20, 0x57, 0x6f, 0x72, 0x6c, 0x64, 0x20, 0x66, 0x72, 0x6f, 0x6d
        /*0010*/ 	.byte	0x20, 0x64, 0x65, 0x76, 0x69, 0x63, 0x65, 0x21, 0x0a, 0x20, 0x20, 0x20, 0x20, 0x74, 0x68, 0x72
        /*0020*/ 	.byte	0x65, 0x61, 0x64, 0x49, 0x64, 0x78, 0x2e, 0x78, 0x3a, 0x20, 0x25, 0x64, 0x0a, 0x20, 0x20, 0x20
        /*0030*/ 	.byte	0x20, 0x74, 0x68, 0x72, 0x65, 0x61, 0x64, 0x49, 0x64, 0x78, 0x2e, 0x79, 0x3a, 0x20, 0x25, 0x64
        /*0040*/ 	.byte	0x0a, 0x20, 0x20, 0x20, 0x20, 0x62, 0x6c, 0x6f, 0x63, 0x6b, 0x49, 0x64, 0x78, 0x2e, 0x78, 0x3a
        /*0050*/ 	.byte	0x20, 0x25, 0x64, 0x0a, 0x20, 0x20, 0x20, 0x20, 0x62, 0x6c, 0x6f, 0x63, 0x6b, 0x49, 0x64, 0x78
        /*0060*/ 	.byte	0x2e, 0x79, 0x3a, 0x20, 0x25, 0x64, 0x0a, 0x20, 0x20, 0x20, 0x20, 0x62, 0x6c, 0x6f, 0x63, 0x6b
        /*0070*/ 	.byte	0x44, 0x69, 0x6d, 0x2e, 0x78, 0x3a, 0x20, 0x25, 0x64, 0x0a, 0x20, 0x20, 0x20, 0x20, 0x62, 0x6c
        /*0080*/ 	.byte	0x6f, 0x63, 0x6b, 0x44, 0x69, 0x6d, 0x2e, 0x79, 0x3a, 0x20, 0x25, 0x64, 0x0a, 0x00
.L_0:


//--------------------- .nv.shared.reserved.0     --------------------------
	.section	.nv.shared.reserved.0,"aw",@nobits
	.weak		__nv_reservedSMEM_offset_0_alias
	.size		__nv_reservedSMEM_offset_0_alias, 0, 64
	.other		__nv_reservedSMEM_offset_0_alias,@"STO_CUDA_RESERVED_SHARED STV_DEFAULT"
__nv_reservedSMEM_offset_0_alias:
	.zero		0
	.zero		64


//--------------------- .nv.constant0._Z14print_from_gpuv --------------------------
	.section	.nv.constant0._Z14print_from_gpuv,"a",@progbits
	.sectionflags	@""
	.align	4
.nv.constant0._Z14print_from_gpuv:
	.zero		896


//--------------------- SYMBOLS --------------------------

	.type		.nv.reservedSmem.offset0,@object
	.size		.nv.reservedSmem.offset0,0x4
	.type		vprintf,@function
